//
// Generated by NVIDIA NVVM Compiler
//
// Compiler Build ID: CL-36424714
// Cuda compilation tools, release 13.0, V13.0.88
// Based on NVVM 20.0.0
//

.version 9.0
.target sm_100
.address_size 64

.extern .shared .align 16 .b8 shared[];

.entry _Z11bitonicSortPii(
	.param .u64 .ptr .align 1 _Z11bitonicSortPii_param_0,
	.param .u32 _Z11bitonicSortPii_param_1
)
{
	.reg .pred 	%p<8>;
	.reg .b32 	%r<37>;
	.reg .b64 	%rd<5>;

	ld.param.u64 	%rd2, [_Z11bitonicSortPii_param_0];
	ld.param.u32 	%r15, [_Z11bitonicSortPii_param_1];
	cvta.to.global.u64 	%rd3, %rd2;
	mov.u32 	%r1, %tid.x;
	mul.wide.u32 	%rd4, %r1, 4;
	add.s64 	%rd1, %rd3, %rd4;
	ld.global.u32 	%r16, [%rd1];
	shl.b32 	%r17, %r1, 2;
	mov.u32 	%r18, shared;
	add.s32 	%r2, %r18, %r17;
	st.shared.u32 	[%r2], %r16;
	bar.sync 	0;
	setp.lt.s32 	%p1, %r15, 2;
	@%p1 bra 	$L__BB0_11;
	mov.b32 	%r35, 2;
$L__BB0_2:
	and.b32  	%r4, %r35, %r1;
	mov.u32 	%r36, %r35;
$L__BB0_3:
	mov.u32 	%r5, %r36;
	shr.u32 	%r36, %r5, 1;
	xor.b32  	%r7, %r36, %r1;
	setp.le.u32 	%p2, %r7, %r1;
	@%p2 bra 	$L__BB0_9;
	setp.ne.s32 	%p3, %r4, 0;
	@%p3 bra 	$L__BB0_7;
	ld.shared.u32 	%r8, [%r2];
	shl.b32 	%r27, %r7, 2;
	add.s32 	%r9, %r18, %r27;
	ld.shared.u32 	%r10, [%r9];
	setp.le.s32 	%p5, %r8, %r10;
	@%p5 bra 	$L__BB0_9;
	xor.b32  	%r29, %r8, %r10;
	st.shared.u32 	[%r2], %r29;
	ld.shared.u32 	%r30, [%r9];
	xor.b32  	%r31, %r30, %r29;
	st.shared.u32 	[%r9], %r31;
	ld.shared.u32 	%r32, [%r2];
	xor.b32  	%r33, %r32, %r31;
	st.shared.u32 	[%r2], %r33;
	bra.uni 	$L__BB0_9;
$L__BB0_7:
	ld.shared.u32 	%r11, [%r2];
	shl.b32 	%r20, %r7, 2;
	add.s32 	%r12, %r18, %r20;
	ld.shared.u32 	%r13, [%r12];
	setp.ge.s32 	%p4, %r11, %r13;
	@%p4 bra 	$L__BB0_9;
	xor.b32  	%r22, %r11, %r13;
	st.shared.u32 	[%r2], %r22;
	ld.shared.u32 	%r23, [%r12];
	xor.b32  	%r24, %r23, %r22;
	st.shared.u32 	[%r12], %r24;
	ld.shared.u32 	%r25, [%r2];
	xor.b32  	%r26, %r25, %r24;
	st.shared.u32 	[%r2], %r26;
$L__BB0_9:
	bar.sync 	0;
	setp.gt.u32 	%p6, %r5, 3;
	@%p6 bra 	$L__BB0_3;
	shl.b32 	%r35, %r35, 1;
	setp.le.s32 	%p7, %r35, %r15;
	@%p7 bra 	$L__BB0_2;
$L__BB0_11:
	ld.shared.u32 	%r34, [%r2];
	st.global.u32 	[%rd1], %r34;
	ret;

}


// ===== COMPILED SASS (sm_100) =====

	.target	sm_100

	.elftype	@"ET_EXEC"


//--------------------- .note.nv.tkinfo           --------------------------
	.section	.note.nv.tkinfo,"",@"SHT_NOTE"
	.sectionflags	@"SHF_NOTE_NV_TKINFO"
	.tkinfo
        /*0018*/ 	.word	0x00000002
        /*0030*/ 	.string	""
        /*0030*/ 	.string	"ptxas"
        /*0030*/ 	.string	"Cuda compilation tools, release 13.0, V13.0.88"
        /*0030*/ 	.string	"Build cuda_13.0.r13.0/compiler.36424714_0"
        /*0030*/ 	.string	"-arch sm_100 -m 64 "



//--------------------- .note.nv.cuinfo           --------------------------
	.section	.note.nv.cuinfo,"",@"SHT_NOTE"
	.sectionflags	@"SHF_NOTE_NV_CUINFO"
        /*0018*/ 	.short	0x0002
        /*001a*/ 	.short	0x0064
        /*001c*/ 	.short	0x0082
	.zero		2


//--------------------- .nv.info                  --------------------------
	.section	.nv.info,"",@"SHT_CUDA_INFO"
	.align	4


	//----- nvinfo : EIATTR_REGCOUNT
	.align		4
        /*0000*/ 	.byte	0x04, 0x2f
        /*0002*/ 	.short	(.L_1 - .L_0)
	.align		4
.L_0:
        /*0004*/ 	.word	index@(_Z11bitonicSortPii)
        /*0008*/ 	.word	0x0000000e


	//----- nvinfo : EIATTR_FRAME_SIZE
	.align		4
.L_1:
        /*000c*/ 	.byte	0x04, 0x11
        /*000e*/ 	.short	(.L_3 - .L_2)
	.align		4
.L_2:
        /*0010*/ 	.word	index@(_Z11bitonicSortPii)
        /*0014*/ 	.word	0x00000000


	//----- nvinfo : EIATTR_MIN_STACK_SIZE
	.align		4
.L_3:
        /*0018*/ 	.byte	0x04, 0x12
        /*001a*/ 	.short	(.L_5 - .L_4)
	.align		4
.L_4:
        /*001c*/ 	.word	index@(_Z11bitonicSortPii)
        /*0020*/ 	.word	0x00000000
.L_5:


//--------------------- .nv.compat                --------------------------
	.section	.nv.compat,"",@"SHT_CUDA_COMPAT_INFO"
	.align	4
        /*0000*/ 	.byte	0x02, 0x09, 0x00, 0x00, 0x02, 0x02, 0x01, 0x00, 0x02, 0x05, 0x05, 0x00, 0x03, 0x07, 0x01, 0x01
        /*0010*/ 	.byte	0x02, 0x03, 0x00, 0x00, 0x02, 0x06, 0x01, 0x00, 0x04, 0x0b, 0x08, 0x00, 0x09, 0x00, 0x00, 0x00
        /*0020*/ 	.byte	0x00, 0x00, 0x00, 0x00


//--------------------- .nv.info._Z11bitonicSortPii --------------------------
	.section	.nv.info._Z11bitonicSortPii,"",@"SHT_CUDA_INFO"
	.sectionflags	@""
	.align	4


	//----- nvinfo : EIATTR_CUDA_API_VERSION
	.align		4
        /*0000*/ 	.byte	0x04, 0x37
        /*0002*/ 	.short	(.L_7 - .L_6)
.L_6:
        /*0004*/ 	.word	0x00000082


	//----- nvinfo : EIATTR_KPARAM_INFO
	.align		4
.L_7:
        /*0008*/ 	.byte	0x04, 0x17
        /*000a*/ 	.short	(.L_9 - .L_8)
.L_8:
        /*000c*/ 	.word	0x00000000
        /*0010*/ 	.short	0x0001
        /*0012*/ 	.short	0x0008
        /*0014*/ 	.byte	0x00, 0xf0, 0x11, 0x00


	//----- nvinfo : EIATTR_KPARAM_INFO
	.align		4
.L_9:
        /*0018*/ 	.byte	0x04, 0x17
        /*001a*/ 	.short	(.L_11 - .L_10)
.L_10:
        /*001c*/ 	.word	0x00000000
        /*0020*/ 	.short	0x0000
        /*0022*/ 	.short	0x0000
        /*0024*/ 	.byte	0x00, 0xf5, 0x21, 0x00


	//----- nvinfo : EIATTR_SPARSE_MMA_MASK
	.align		4
.L_11:
        /*0028*/ 	.byte	0x03, 0x50
        /*002a*/ 	.short	0x0000


	//----- nvinfo : EIATTR_MAXREG_COUNT
	.align		4
        /*002c*/ 	.byte	0x03, 0x1b
        /*002e*/ 	.short	0x00ff


	//----- nvinfo : EIATTR_NUM_BARRIERS
	.align		4
        /*0030*/ 	.byte	0x02, 0x4c
        /*0032*/ 	.byte	0x01
	.zero		1


	//----- nvinfo : EIATTR_MERCURY_ISA_VERSION
	.align		4
        /*0034*/ 	.byte	0x03, 0x5f
        /*0036*/ 	.short	0x0101


	//----- nvinfo : EIATTR_VRC_CTA_INIT_COUNT
	.align		4
        /*0038*/ 	.byte	0x02, 0x4a
	.zero		1
	.zero		1


	//----- nvinfo : EIATTR_EXIT_INSTR_OFFSETS
	.align		4
        /*003c*/ 	.byte	0x04, 0x1c
        /*003e*/ 	.short	(.L_13 - .L_12)


	//   ....[0]....
.L_12:
        /*0040*/ 	.word	0x000003d0


	//----- nvinfo : EIATTR_CRS_STACK_SIZE
	.align		4
.L_13:
        /*0044*/ 	.byte	0x04, 0x1e
        /*0046*/ 	.short	(.L_15 - .L_14)
.L_14:
        /*0048*/ 	.word	0x00000000


	//----- nvinfo : EIATTR_CBANK_PARAM_SIZE
	.align		4
.L_15:
        /*004c*/ 	.byte	0x03, 0x19
        /*004e*/ 	.short	0x000c


	//----- nvinfo : EIATTR_PARAM_CBANK
	.align		4
        /*0050*/ 	.byte	0x04, 0x0a
        /*0052*/ 	.short	(.L_17 - .L_16)
	.align		4
.L_16:
        /*0054*/ 	.word	index@(.nv.constant0._Z11bitonicSortPii)
        /*0058*/ 	.short	0x0380
        /*005a*/ 	.short	0x000c


	//----- nvinfo : EIATTR_SW_WAR
	.align		4
.L_17:
        /*005c*/ 	.byte	0x04, 0x36
        /*005e*/ 	.short	(.L_19 - .L_18)
.L_18:
        /*0060*/ 	.word	0x00000008
.L_19:


//--------------------- .nv.callgraph             --------------------------
	.section	.nv.callgraph,"",@"SHT_CUDA_CALLGRAPH"
	.align	4
	.sectionentsize	8
	.align		4
        /*0000*/ 	.word	0x00000000
	.align		4
        /*0004*/ 	.word	0xffffffff
	.align		4
        /*0008*/ 	.word	0x00000000
	.align		4
        /*000c*/ 	.word	0xfffffffe
	.align		4
        /*0010*/ 	.word	0x00000000
	.align		4
        /*0014*/ 	.word	0xfffffffd
	.align		4
        /*0018*/ 	.word	0x00000000
	.align		4
        /*001c*/ 	.word	0xfffffffc


//--------------------- .text._Z11bitonicSortPii  --------------------------
	.section	.text._Z11bitonicSortPii,"ax",@progbits
	.align	128
.text._Z11bitonicSortPii:
        .type           _Z11bitonicSortPii,@function
        .size           _Z11bitonicSortPii,(.L_x_7 - _Z11bitonicSortPii)
        .other          _Z11bitonicSortPii,@"STO_CUDA_ENTRY STV_DEFAULT"
_Z11bitonicSortPii:
[----:B------:R-:W-:Y:S01]  /*0000*/  LDC R1, c[0x0][0x37c] ;  /* 0x0000df00ff017b82 */ /* 0x000fe20000000800 */
[----:B------:R-:W0:Y:S07]  /*0010*/  S2R R9, SR_TID.X ;  /* 0x0000000000097919 */ /* 0x000e2e0000002100 */
[----:B------:R-:W0:Y:S01]  /*0020*/  LDC.64 R2, c[0x0][0x380] ;  /* 0x0000e000ff027b82 */ /* 0x000e220000000a00 */
[----:B------:R-:W1:Y:S01]  /*0030*/  LDCU.64 UR8, c[0x0][0x358] ;  /* 0x00006b00ff0877ac */ /* 0x000e620008000a00 */
[----:B0-----:R-:W-:-:S05]  /*0040*/  IMAD.WIDE.U32 R2, R9, 0x4, R2 ;  /* 0x0000000409027825 */ /* 0x001fca00078e0002 */
[----:B-1----:R-:W2:Y:S01]  /*0050*/  LDG.E R0, desc[UR8][R2.64] ;  /* 0x0000000802007981 */ /* 0x002ea2000c1e1900 */
[----:B------:R-:W0:Y:S01]  /*0060*/  S2UR UR5, SR_CgaCtaId ;  /* 0x00000000000579c3 */ /* 0x000e220000008800 */
[----:B------:R-:W-:Y:S02]  /*0070*/  UMOV UR4, 0x400 ;  /* 0x0000040000047882 */ /* 0x000fe40000000000 */
[----:B0-----:R-:W-:Y:S01]  /*0080*/  ULEA UR4, UR5, UR4, 0x18 ;  /* 0x0000000405047291 */ /* 0x001fe2000f8ec0ff */
[----:B------:R-:W0:Y:S05]  /*0090*/  LDCU UR5, c[0x0][0x388] ;  /* 0x00007100ff0577ac */ /* 0x000e2a0008000800 */
[----:B------:R-:W-:Y:S01]  /*00a0*/  LEA R5, R9, UR4, 0x2 ;  /* 0x0000000409057c11 */ /* 0x000fe2000f8e10ff */
[----:B0-----:R-:W-:-:S04]  /*00b0*/  UISETP.GE.AND UP0, UPT, UR5, 0x2, UPT ;  /* 0x000000020500788c */ /* 0x001fc8000bf06270 */
[----:B--2---:R0:W-:Y:S01]  /*00c0*/  STS [R5], R0 ;  /* 0x0000000005007388 */ /* 0x0041e20000000800 */
[----:B------:R-:W-:Y:S06]  /*00d0*/  BAR.SYNC.DEFER_BLOCKING 0x0 ;  /* 0x0000000000007b1d */ /* 0x000fec0000010000 */
[----:B------:R-:W-:Y:S05]  /*00e0*/  BRA.U !UP0, `(.L_x_0) ;  /* 0x0000000108b07547 */ /* 0x000fea000b800000 */
[----:B------:R-:W-:-:S05]  /*00f0*/  UMOV UR5, 0x2 ;  /* 0x0000000200057882 */ /* 0x000fca0000000000 */
.L_x_5:
[----:B01----:R-:W-:-:S05]  /*0100*/  UMOV UR6, UR5 ;  /* 0x0000000500067c82 */ /* 0x003fca0008000000 */
.L_x_4:
[----:B------:R-:W-:Y:S01]  /*0110*/  UMOV UR7, UR6 ;  /* 0x0000000600077c82 */ /* 0x000fe20008000000 */
[----:B------:R-:W-:Y:S01]  /*0120*/  USHF.R.U32.HI UR6, URZ, 0x1, UR6 ;  /* 0x00000001ff067899 */ /* 0x000fe20008011606 */
[----:B------:R-:W-:Y:S05]  /*0130*/  BSSY.RECONVERGENT B0, `(.L_x_1) ;  /* 0x0000020000007945 */ /* 0x000fea0003800200 */
[----:B01----:R-:W-:-:S04]  /*0140*/  LOP3.LUT R0, R9, UR6, RZ, 0x3c, !PT ;  /* 0x0000000609007c12 */ /* 0x003fc8000f8e3cff */
[----:B------:R-:W-:-:S13]  /*0150*/  ISETP.GT.U32.AND P0, PT, R0, R9, PT ;  /* 0x000000090000720c */ /* 0x000fda0003f04070 */
[----:B------:R-:W-:Y:S05]  /*0160*/  @!P0 BRA `(.L_x_2) ;  /* 0x0000000000708947 */ /* 0x000fea0003800000 */
[----:B------:R-:W-:-:S13]  /*0170*/  LOP3.LUT P0, RZ, R9, UR5, RZ, 0xc0, !PT ;  /* 0x0000000509ff7c12 */ /* 0x000fda000f80c0ff */
[----:B------:R-:W-:Y:S05]  /*0180*/  @P0 BRA `(.L_x_3) ;  /* 0x0000000000380947 */ /* 0x000fea0003800000 */
[----:B------:R-:W-:Y:S02]  /*0190*/  LEA R6, R0, UR4, 0x2 ;  /* 0x0000000400067c11 */ /* 0x000fe4000f8e10ff */
[----:B------:R-:W-:Y:S04]  /*01a0*/  LDS R0, [R5] ;  /* 0x0000000005007984 */ /* 0x000fe80000000800 */
[----:B------:R-:W0:Y:S02]  /*01b0*/  LDS R11, [R6] ;  /* 0x00000000060b7984 */ /* 0x000e240000000800 */
[----:B0-----:R-:W-:-:S13]  /*01c0*/  ISETP.GT.AND P0, PT, R0, R11, PT ;  /* 0x0000000b0000720c */ /* 0x001fda0003f04270 */
[----:B------:R-:W-:Y:S05]  /*01d0*/  @!P0 BRA `(.L_x_2) ;  /* 0x0000000000548947 */ /* 0x000fea0003800000 */
[----:B------:R-:W-:-:S05]  /*01e0*/  LOP3.LUT R4, R0, R11, RZ, 0x3c, !PT ;  /* 0x0000000b00047212 */ /* 0x000fca00078e3cff */
[----:B------:R-:W-:Y:S04]  /*01f0*/  STS [R5], R4 ;  /* 0x0000000405007388 */ /* 0x000fe80000000800 */
[----:B------:R-:W0:Y:S02]  /*0200*/  LDS R7, [R6] ;  /* 0x0000000006077984 */ /* 0x000e240000000800 */
[----:B0-----:R-:W-:-:S05]  /*0210*/  LOP3.LUT R7, R7, R0, R11, 0x96, !PT ;  /* 0x0000000007077212 */ /* 0x001fca00078e960b */
[----:B------:R-:W-:Y:S04]  /*0220*/  STS [R6], R7 ;  /* 0x0000000706007388 */ /* 0x000fe80000000800 */
[----:B------:R-:W0:Y:S02]  /*0230*/  LDS R0, [R5] ;  /* 0x0000000005007984 */ /* 0x000e240000000800 */
[----:B0-----:R-:W-:-:S05]  /*0240*/  LOP3.LUT R0, R0, R7, RZ, 0x3c, !PT ;  /* 0x0000000700007212 */ /* 0x001fca00078e3cff */
[----:B------:R1:W-:Y:S01]  /*0250*/  STS [R5], R0 ;  /* 0x0000000005007388 */ /* 0x0003e20000000800 */
[----:B------:R-:W-:Y:S05]  /*0260*/  BRA `(.L_x_2) ;  /* 0x0000000000307947 */ /* 0x000fea0003800000 */
.L_x_3:
[----:B------:R-:W-:Y:S01]  /*0270*/  LEA R11, R0, UR4, 0x2 ;  /* 0x00000004000b7c11 */ /* 0x000fe2000f8e10ff */
[----:B------:R-:W-:Y:S04]  /*0280*/  LDS R7, [R5] ;  /* 0x0000000005077984 */ /* 0x000fe80000000800 */
[----:B------:R-:W0:Y:S02]  /*0290*/  LDS R6, [R11] ;  /* 0x000000000b067984 */ /* 0x000e240000000800 */
[----:B0-----:R-:W-:-:S13]  /*02a0*/  ISETP.GE.AND P0, PT, R7, R6, PT ;  /* 0x000000060700720c */ /* 0x001fda0003f06270 */
[----:B------:R-:W-:-:S05]  /*02b0*/  @!P0 LOP3.LUT R0, R7, R6, RZ, 0x3c, !PT ;  /* 0x0000000607008212 */ /* 0x000fca00078e3cff */
[----:B------:R-:W-:Y:S04]  /*02c0*/  @!P0 STS [R5], R0 ;  /* 0x0000000005008388 */ /* 0x000fe80000000800 */
[----:B------:R-:W0:Y:S02]  /*02d0*/  @!P0 LDS R4, [R11] ;  /* 0x000000000b048984 */ /* 0x000e240000000800 */
[----:B0-----:R-:W-:-:S05]  /*02e0*/  @!P0 LOP3.LUT R4, R4, R7, R6, 0x96, !PT ;  /* 0x0000000704048212 */ /* 0x001fca00078e9606 */
[----:B------:R-:W-:Y:S04]  /*02f0*/  @!P0 STS [R11], R4 ;  /* 0x000000040b008388 */ /* 0x000fe80000000800 */
[----:B------:R-:W0:Y:S02]  /*0300*/  @!P0 LDS R7, [R5] ;  /* 0x0000000005078984 */ /* 0x000e240000000800 */
[----:B0-----:R-:W-:-:S05]  /*0310*/  @!P0 LOP3.LUT R6, R7, R4, RZ, 0x3c, !PT ;  /* 0x0000000407068212 */ /* 0x001fca00078e3cff */
[----:B------:R0:W-:Y:S02]  /*0320*/  @!P0 STS [R5], R6 ;  /* 0x0000000605008388 */ /* 0x0001e40000000800 */
.L_x_2:
[----:B------:R-:W-:Y:S05]  /*0330*/  BSYNC.RECONVERGENT B0 ;  /* 0x0000000000007941 */ /* 0x000fea0003800200 */
.L_x_1:
[----:B------:R-:W-:Y:S01]  /*0340*/  BAR.SYNC.DEFER_BLOCKING 0x0 ;  /* 0x0000000000007b1d */ /* 0x000fe20000010000 */
[----:B------:R-:W-:-:S09]  /*0350*/  UISETP.GT.U32.AND UP0, UPT, UR7, 0x3, UPT ;  /* 0x000000030700788c */ /* 0x000fd2000bf04070 */
[----:B------:R-:W-:Y:S05]  /*0360*/  BRA.U UP0, `(.L_x_4) ;  /* 0xfffffffd00687547 */ /* 0x000fea000b83ffff */
[----:B------:R-:W2:Y:S01]  /*0370*/  LDCU UR6, c[0x0][0x388] ;  /* 0x00007100ff0677ac */ /* 0x000ea20008000800 */
[----:B------:R-:W-:-:S04]  /*0380*/  USHF.L.U32 UR5, UR5, 0x1, URZ ;  /* 0x0000000105057899 */ /* 0x000fc800080006ff */
[----:B--2---:R-:W-:-:S09]  /*0390*/  UISETP.GT.AND UP0, UPT, UR5, UR6, UPT ;  /* 0x000000060500728c */ /* 0x004fd2000bf04270 */
[----:B------:R-:W-:Y:S05]  /*03a0*/  BRA.U !UP0, `(.L_x_5) ;  /* 0xfffffffd08547547 */ /* 0x000fea000b83ffff */
.L_x_0:
[----:B01----:R-:W0:Y:S04]  /*03b0*/  LDS R5, [R5] ;  /* 0x0000000005057984 */ /* 0x003e280000000800 */
[----:B0-----:R-:W-:Y:S01]  /*03c0*/  STG.E desc[UR8][R2.64], R5 ;  /* 0x0000000502007986 */ /* 0x001fe2000c101908 */
[----:B------:R-:W-:Y:S05]  /*03d0*/  EXIT ;  /* 0x000000000000794d */ /* 0x000fea0003800000 */
.L_x_6:
[----:B------:R-:W-:-:S00]  /*03e0*/  BRA `(.L_x_6) ;  /* 0xfffffffc00fc7947 */ /* 0x000fc0000383ffff */
[----:B------:R-:W-:-:S00]  /*03f0*/  NOP ;  /* 0x0000000000007918 */ /* 0x000fc00000000000 */
        /* <DEDUP_REMOVED lines=8> */
.L_x_7:


//--------------------- .nv.shared._Z11bitonicSortPii --------------------------
	.section	.nv.shared._Z11bitonicSortPii,"aw",@nobits
	.sectionflags	@""
	.align	16
	.zero		1024


//--------------------- .nv.shared.reserved.0     --------------------------
	.section	.nv.shared.reserved.0,"aw",@nobits
	.weak		__nv_reservedSMEM_offset_0_alias
	.size		__nv_reservedSMEM_offset_0_alias, 0, 64
	.other		__nv_reservedSMEM_offset_0_alias,@"STO_CUDA_RESERVED_SHARED STV_DEFAULT"
__nv_reservedSMEM_offset_0_alias:
	.zero		0
	.zero		64


//--------------------- .nv.constant0._Z11bitonicSortPii --------------------------
	.section	.nv.constant0._Z11bitonicSortPii,"a",@progbits
	.sectionflags	@""
	.align	4
.nv.constant0._Z11bitonicSortPii:
	.zero		908


//--------------------- SYMBOLS --------------------------

	.type		.nv.reservedSmem.offset0,@object
	.size		.nv.reservedSmem.offset0,0x4
	.type		.nv.reservedSmem.cap,@object
	.size		.nv.reservedSmem.cap,0x4
